//
// Generated by NVIDIA NVVM Compiler
//
// Compiler Build ID: CL-36424714
// Cuda compilation tools, release 13.0, V13.0.88
// Based on NVVM 20.0.0
//

.version 9.0
.target sm_100
.address_size 64

	// .globl	_Z16heattransfer_gpuv

.visible .entry _Z16heattransfer_gpuv()
{


	ret;

}
	// .globl	_Z17copy_const_kernelPfPKf
.visible .entry _Z17copy_const_kernelPfPKf(
	.param .u64 .ptr .align 1 _Z17copy_const_kernelPfPKf_param_0,
	.param .u64 .ptr .align 1 _Z17copy_const_kernelPfPKf_param_1
)
{
	.reg .pred 	%p<2>;
	.reg .b32 	%r<11>;
	.reg .b32 	%f<2>;
	.reg .b64 	%rd<9>;

	ld.param.u64 	%rd1, [_Z17copy_const_kernelPfPKf_param_0];
	ld.param.u64 	%rd2, [_Z17copy_const_kernelPfPKf_param_1];
	cvta.to.global.u64 	%rd3, %rd2;
	mov.u32 	%r2, %tid.x;
	mov.u32 	%r3, %ctaid.x;
	mov.u32 	%r4, %ntid.x;
	mov.u32 	%r5, %tid.y;
	mov.u32 	%r6, %ctaid.y;
	mov.u32 	%r7, %ntid.y;
	mad.lo.s32 	%r8, %r6, %r7, %r5;
	mov.u32 	%r9, %nctaid.x;
	mad.lo.s32 	%r10, %r8, %r9, %r3;
	mad.lo.s32 	%r1, %r10, %r4, %r2;
	mul.wide.s32 	%rd4, %r1, 4;
	add.s64 	%rd5, %rd3, %rd4;
	ld.global.f32 	%f1, [%rd5];
	setp.eq.f32 	%p1, %f1, 0f00000000;
	@%p1 bra 	$L__BB1_2;
	cvta.to.global.u64 	%rd6, %rd1;
	add.s64 	%rd8, %rd6, %rd4;
	st.global.f32 	[%rd8], %f1;
$L__BB1_2:
	ret;

}
	// .globl	_Z12blend_kernelPfPKf
.visible .entry _Z12blend_kernelPfPKf(
	.param .u64 .ptr .align 1 _Z12blend_kernelPfPKf_param_0,
	.param .u64 .ptr .align 1 _Z12blend_kernelPfPKf_param_1
)
{
	.reg .pred 	%p<5>;
	.reg .b32 	%r<19>;
	.reg .b32 	%f<11>;
	.reg .b64 	%rd<16>;

	ld.param.u64 	%rd1, [_Z12blend_kernelPfPKf_param_0];
	ld.param.u64 	%rd2, [_Z12blend_kernelPfPKf_param_1];
	cvta.to.global.u64 	%rd3, %rd1;
	cvta.to.global.u64 	%rd4, %rd2;
	mov.u32 	%r1, %tid.x;
	mov.u32 	%r2, %ctaid.x;
	mov.u32 	%r3, %ntid.x;
	mad.lo.s32 	%r4, %r2, %r3, %r1;
	mov.u32 	%r5, %tid.y;
	mov.u32 	%r6, %ctaid.y;
	mov.u32 	%r7, %ntid.y;
	mad.lo.s32 	%r8, %r6, %r7, %r5;
	mov.u32 	%r9, %nctaid.x;
	mul.lo.s32 	%r10, %r9, %r3;
	mul.lo.s32 	%r11, %r10, %r8;
	add.s32 	%r12, %r11, %r4;
	add.s32 	%r13, %r12, -1;
	setp.eq.s32 	%p1, %r4, 0;
	selp.b32 	%r14, %r11, %r13, %p1;
	setp.eq.s32 	%p2, %r4, 999;
	add.s32 	%r15, %r12, -1000;
	add.s32 	%r16, %r12, 1000;
	setp.eq.s32 	%p3, %r8, 0;
	selp.b32 	%r17, %r4, %r15, %p3;
	setp.eq.s32 	%p4, %r8, 999;
	selp.b32 	%r18, %r12, %r16, %p4;
	mul.wide.s32 	%rd5, %r12, 4;
	add.s64 	%rd6, %rd4, %rd5;
	ld.global.f32 	%f1, [%rd6];
	mul.wide.s32 	%rd7, %r17, 4;
	add.s64 	%rd8, %rd4, %rd7;
	ld.global.f32 	%f2, [%rd8];
	mul.wide.s32 	%rd9, %r18, 4;
	add.s64 	%rd10, %rd4, %rd9;
	ld.global.f32 	%f3, [%rd10];
	add.f32 	%f4, %f2, %f3;
	mul.wide.s32 	%rd11, %r14, 4;
	add.s64 	%rd12, %rd4, %rd11;
	ld.global.f32 	%f5, [%rd12];
	add.f32 	%f6, %f4, %f5;
	selp.b64 	%rd13, 8, 4, %p2;
	add.s64 	%rd14, %rd6, %rd13;
	ld.global.f32 	%f7, [%rd14];
	add.f32 	%f8, %f6, %f7;
	fma.rn.f32 	%f9, %f1, 0fC0800000, %f8;
	fma.rn.f32 	%f10, %f9, 0f40A00000, %f1;
	add.s64 	%rd15, %rd3, %rd5;
	st.global.f32 	[%rd15], %f10;
	ret;

}


// ===== COMPILED SASS (sm_100) =====

	.target	sm_100

	.elftype	@"ET_EXEC"


//--------------------- .note.nv.tkinfo           --------------------------
	.section	.note.nv.tkinfo,"",@"SHT_NOTE"
	.sectionflags	@"SHF_NOTE_NV_TKINFO"
	.tkinfo
        /*0018*/ 	.word	0x00000002
        /*0030*/ 	.string	""
        /*0030*/ 	.string	"ptxas"
        /*0030*/ 	.string	"Cuda compilation tools, release 13.0, V13.0.88"
        /*0030*/ 	.string	"Build cuda_13.0.r13.0/compiler.36424714_0"
        /*0030*/ 	.string	"-arch sm_100 -m 64 "



//--------------------- .note.nv.cuinfo           --------------------------
	.section	.note.nv.cuinfo,"",@"SHT_NOTE"
	.sectionflags	@"SHF_NOTE_NV_CUINFO"
        /*0018*/ 	.short	0x0002
        /*001a*/ 	.short	0x0064
        /*001c*/ 	.short	0x0082
	.zero		2


//--------------------- .nv.info                  --------------------------
	.section	.nv.info,"",@"SHT_CUDA_INFO"
	.align	4


	//----- nvinfo : EIATTR_REGCOUNT
	.align		4
        /*0000*/ 	.byte	0x04, 0x2f
        /*0002*/ 	.short	(.L_1 - .L_0)
	.align		4
.L_0:
        /*0004*/ 	.word	index@(_Z16heattransfer_gpuv)
        /*0008*/ 	.word	0x00000004


	//----- nvinfo : EIATTR_FRAME_SIZE
	.align		4
.L_1:
        /*000c*/ 	.byte	0x04, 0x11
        /*000e*/ 	.short	(.L_3 - .L_2)
	.align		4
.L_2:
        /*0010*/ 	.word	index@(_Z16heattransfer_gpuv)
        /*0014*/ 	.word	0x00000000


	//----- nvinfo : EIATTR_REGCOUNT
	.align		4
.L_3:
        /*0018*/ 	.byte	0x04, 0x2f
        /*001a*/ 	.short	(.L_5 - .L_4)
	.align		4
.L_4:
        /*001c*/ 	.word	index@(_Z17copy_const_kernelPfPKf)
        /*0020*/ 	.word	0x0000000c


	//----- nvinfo : EIATTR_FRAME_SIZE
	.align		4
.L_5:
        /*0024*/ 	.byte	0x04, 0x11
        /*0026*/ 	.short	(.L_7 - .L_6)
	.align		4
.L_6:
        /*0028*/ 	.word	index@(_Z17copy_const_kernelPfPKf)
        /*002c*/ 	.word	0x00000000


	//----- nvinfo : EIATTR_REGCOUNT
	.align		4
.L_7:
        /*0030*/ 	.byte	0x04, 0x2f
        /*0032*/ 	.short	(.L_9 - .L_8)
	.align		4
.L_8:
        /*0034*/ 	.word	index@(_Z12blend_kernelPfPKf)
        /*0038*/ 	.word	0x00000014


	//----- nvinfo : EIATTR_FRAME_SIZE
	.align		4
.L_9:
        /*003c*/ 	.byte	0x04, 0x11
        /*003e*/ 	.short	(.L_11 - .L_10)
	.align		4
.L_10:
        /*0040*/ 	.word	index@(_Z12blend_kernelPfPKf)
        /*0044*/ 	.word	0x00000000


	//----- nvinfo : EIATTR_MIN_STACK_SIZE
	.align		4
.L_11:
        /*0048*/ 	.byte	0x04, 0x12
        /*004a*/ 	.short	(.L_13 - .L_12)
	.align		4
.L_12:
        /*004c*/ 	.word	index@(_Z12blend_kernelPfPKf)
        /*0050*/ 	.word	0x00000000


	//----- nvinfo : EIATTR_MIN_STACK_SIZE
	.align		4
.L_13:
        /*0054*/ 	.byte	0x04, 0x12
        /*0056*/ 	.short	(.L_15 - .L_14)
	.align		4
.L_14:
        /*0058*/ 	.word	index@(_Z17copy_const_kernelPfPKf)
        /*005c*/ 	.word	0x00000000


	//----- nvinfo : EIATTR_MIN_STACK_SIZE
	.align		4
.L_15:
        /*0060*/ 	.byte	0x04, 0x12
        /*0062*/ 	.short	(.L_17 - .L_16)
	.align		4
.L_16:
        /*0064*/ 	.word	index@(_Z16heattransfer_gpuv)
        /*0068*/ 	.word	0x00000000
.L_17:


//--------------------- .nv.compat                --------------------------
	.section	.nv.compat,"",@"SHT_CUDA_COMPAT_INFO"
	.align	4
        /*0000*/ 	.byte	0x02, 0x09, 0x00, 0x00, 0x02, 0x02, 0x01, 0x00, 0x02, 0x05, 0x05, 0x00, 0x03, 0x07, 0x01, 0x01
        /*0010*/ 	.byte	0x02, 0x03, 0x00, 0x00, 0x02, 0x06, 0x01, 0x00, 0x04, 0x0b, 0x08, 0x00, 0x09, 0x00, 0x00, 0x00
        /*0020*/ 	.byte	0x00, 0x00, 0x00, 0x00


//--------------------- .nv.info._Z12blend_kernelPfPKf --------------------------
	.section	.nv.info._Z12blend_kernelPfPKf,"",@"SHT_CUDA_INFO"
	.sectionflags	@""
	.align	4


	//----- nvinfo : EIATTR_CUDA_API_VERSION
	.align		4
        /*0000*/ 	.byte	0x04, 0x37
        /*0002*/ 	.short	(.L_19 - .L_18)
.L_18:
        /*0004*/ 	.word	0x00000082


	//----- nvinfo : EIATTR_KPARAM_INFO
	.align		4
.L_19:
        /*0008*/ 	.byte	0x04, 0x17
        /*000a*/ 	.short	(.L_21 - .L_20)
.L_20:
        /*000c*/ 	.word	0x00000000
        /*0010*/ 	.short	0x0001
        /*0012*/ 	.short	0x0008
        /*0014*/ 	.byte	0x00, 0xf5, 0x21, 0x00


	//----- nvinfo : EIATTR_KPARAM_INFO
	.align		4
.L_21:
        /*0018*/ 	.byte	0x04, 0x17
        /*001a*/ 	.short	(.L_23 - .L_22)
.L_22:
        /*001c*/ 	.word	0x00000000
        /*0020*/ 	.short	0x0000
        /*0022*/ 	.short	0x0000
        /*0024*/ 	.byte	0x00, 0xf5, 0x21, 0x00


	//----- nvinfo : EIATTR_SPARSE_MMA_MASK
	.align		4
.L_23:
        /*0028*/ 	.byte	0x03, 0x50
        /*002a*/ 	.short	0x0000


	//----- nvinfo : EIATTR_MAXREG_COUNT
	.align		4
        /*002c*/ 	.byte	0x03, 0x1b
        /*002e*/ 	.short	0x00ff


	//----- nvinfo : EIATTR_MERCURY_ISA_VERSION
	.align		4
        /*0030*/ 	.byte	0x03, 0x5f
        /*0032*/ 	.short	0x0101


	//----- nvinfo : EIATTR_VRC_CTA_INIT_COUNT
	.align		4
        /*0034*/ 	.byte	0x02, 0x4a
	.zero		1
	.zero		1


	//----- nvinfo : EIATTR_EXIT_INSTR_OFFSETS
	.align		4
        /*0038*/ 	.byte	0x04, 0x1c
        /*003a*/ 	.short	(.L_25 - .L_24)


	//   ....[0]....
.L_24:
        /*003c*/ 	.word	0x000002c0


	//----- nvinfo : EIATTR_CBANK_PARAM_SIZE
	.align		4
.L_25:
        /*0040*/ 	.byte	0x03, 0x19
        /*0042*/ 	.short	0x0010


	//----- nvinfo : EIATTR_PARAM_CBANK
	.align		4
        /*0044*/ 	.byte	0x04, 0x0a
        /*0046*/ 	.short	(.L_27 - .L_26)
	.align		4
.L_26:
        /*0048*/ 	.word	index@(.nv.constant0._Z12blend_kernelPfPKf)
        /*004c*/ 	.short	0x0380
        /*004e*/ 	.short	0x0010


	//----- nvinfo : EIATTR_SW_WAR
	.align		4
.L_27:
        /*0050*/ 	.byte	0x04, 0x36
        /*0052*/ 	.short	(.L_29 - .L_28)
.L_28:
        /*0054*/ 	.word	0x00000008
.L_29:


//--------------------- .nv.info._Z17copy_const_kernelPfPKf --------------------------
	.section	.nv.info._Z17copy_const_kernelPfPKf,"",@"SHT_CUDA_INFO"
	.sectionflags	@""
	.align	4


	//----- nvinfo : EIATTR_CUDA_API_VERSION
	.align		4
        /*0000*/ 	.byte	0x04, 0x37
        /*0002*/ 	.short	(.L_31 - .L_30)
.L_30:
        /*0004*/ 	.word	0x00000082


	//----- nvinfo : EIATTR_KPARAM_INFO
	.align		4
.L_31:
        /*0008*/ 	.byte	0x04, 0x17
        /*000a*/ 	.short	(.L_33 - .L_32)
.L_32:
        /*000c*/ 	.word	0x00000000
        /*0010*/ 	.short	0x0001
        /*0012*/ 	.short	0x0008
        /*0014*/ 	.byte	0x00, 0xf5, 0x21, 0x00


	//----- nvinfo : EIATTR_KPARAM_INFO
	.align		4
.L_33:
        /*0018*/ 	.byte	0x04, 0x17
        /*001a*/ 	.short	(.L_35 - .L_34)
.L_34:
        /*001c*/ 	.word	0x00000000
        /*0020*/ 	.short	0x0000
        /*0022*/ 	.short	0x0000
        /*0024*/ 	.byte	0x00, 0xf5, 0x21, 0x00


	//----- nvinfo : EIATTR_SPARSE_MMA_MASK
	.align		4
.L_35:
        /*0028*/ 	.byte	0x03, 0x50
        /*002a*/ 	.short	0x0000


	//----- nvinfo : EIATTR_MAXREG_COUNT
	.align		4
        /*002c*/ 	.byte	0x03, 0x1b
        /*002e*/ 	.short	0x00ff


	//----- nvinfo : EIATTR_MERCURY_ISA_VERSION
	.align		4
        /*0030*/ 	.byte	0x03, 0x5f
        /*0032*/ 	.short	0x0101


	//----- nvinfo : EIATTR_VRC_CTA_INIT_COUNT
	.align		4
        /*0034*/ 	.byte	0x02, 0x4a
	.zero		1
	.zero		1


	//----- nvinfo : EIATTR_EXIT_INSTR_OFFSETS
	.align		4
        /*0038*/ 	.byte	0x04, 0x1c
        /*003a*/ 	.short	(.L_37 - .L_36)


	//   ....[0]....
.L_36:
        /*003c*/ 	.word	0x00000100


	//   ....[1]....
        /*0040*/ 	.word	0x00000140


	//----- nvinfo : EIATTR_CBANK_PARAM_SIZE
	.align		4
.L_37:
        /*0044*/ 	.byte	0x03, 0x19
        /*0046*/ 	.short	0x0010


	//----- nvinfo : EIATTR_PARAM_CBANK
	.align		4
        /*0048*/ 	.byte	0x04, 0x0a
        /*004a*/ 	.short	(.L_39 - .L_38)
	.align		4
.L_38:
        /*004c*/ 	.word	index@(.nv.constant0._Z17copy_const_kernelPfPKf)
        /*0050*/ 	.short	0x0380
        /*0052*/ 	.short	0x0010


	//----- nvinfo : EIATTR_SW_WAR
	.align		4
.L_39:
        /*0054*/ 	.byte	0x04, 0x36
        /*0056*/ 	.short	(.L_41 - .L_40)
.L_40:
        /*0058*/ 	.word	0x00000008
.L_41:


//--------------------- .nv.info._Z16heattransfer_gpuv --------------------------
	.section	.nv.info._Z16heattransfer_gpuv,"",@"SHT_CUDA_INFO"
	.sectionflags	@""
	.align	4


	//----- nvinfo : EIATTR_CUDA_API_VERSION
	.align		4
        /*0000*/ 	.byte	0x04, 0x37
        /*0002*/ 	.short	(.L_43 - .L_42)
.L_42:
        /*0004*/ 	.word	0x00000082


	//----- nvinfo : EIATTR_SPARSE_MMA_MASK
	.align		4
.L_43:
        /*0008*/ 	.byte	0x03, 0x50
        /*000a*/ 	.short	0x0000


	//----- nvinfo : EIATTR_MAXREG_COUNT
	.align		4
        /*000c*/ 	.byte	0x03, 0x1b
        /*000e*/ 	.short	0x00ff


	//----- nvinfo : EIATTR_MERCURY_ISA_VERSION
	.align		4
        /*0010*/ 	.byte	0x03, 0x5f
        /*0012*/ 	.short	0x0101


	//----- nvinfo : EIATTR_VRC_CTA_INIT_COUNT
	.align		4
        /*0014*/ 	.byte	0x02, 0x4a
	.zero		1
	.zero		1


	//----- nvinfo : EIATTR_EXIT_INSTR_OFFSETS
	.align		4
        /*0018*/ 	.byte	0x04, 0x1c
        /*001a*/ 	.short	(.L_45 - .L_44)


	//   ....[0]....
.L_44:
        /*001c*/ 	.word	0x00000010


	//----- nvinfo : EIATTR_SW_WAR
	.align		4
.L_45:
        /*0020*/ 	.byte	0x04, 0x36
        /*0022*/ 	.short	(.L_47 - .L_46)
.L_46:
        /*0024*/ 	.word	0x00000008
.L_47:


//--------------------- .nv.callgraph             --------------------------
	.section	.nv.callgraph,"",@"SHT_CUDA_CALLGRAPH"
	.align	4
	.sectionentsize	8
	.align		4
        /*0000*/ 	.word	0x00000000
	.align		4
        /*0004*/ 	.word	0xffffffff
	.align		4
        /*0008*/ 	.word	0x00000000
	.align		4
        /*000c*/ 	.word	0xfffffffe
	.align		4
        /*0010*/ 	.word	0x00000000
	.align		4
        /*0014*/ 	.word	0xfffffffd
	.align		4
        /*0018*/ 	.word	0x00000000
	.align		4
        /*001c*/ 	.word	0xfffffffc


//--------------------- .text._Z12blend_kernelPfPKf --------------------------
	.section	.text._Z12blend_kernelPfPKf,"ax",@progbits
	.align	128
        .global         _Z12blend_kernelPfPKf
        .type           _Z12blend_kernelPfPKf,@function
        .size           _Z12blend_kernelPfPKf,(.L_x_3 - _Z12blend_kernelPfPKf)
        .other          _Z12blend_kernelPfPKf,@"STO_CUDA_ENTRY STV_DEFAULT"
_Z12blend_kernelPfPKf:
.text._Z12blend_kernelPfPKf:
[----:B------:R-:W-:Y:S01]  /*0000*/  LDC R1, c[0x0][0x37c] ;  /* 0x0000df00ff017b82 */ /* 0x000fe20000000800 */
[----:B------:R-:W0:Y:S07]  /*0010*/  S2R R0, SR_TID.Y ;  /* 0x0000000000007919 */ /* 0x000e2e0000002200 */
[----:B------:R-:W1:Y:S01]  /*0020*/  LDC R4, c[0x0][0x360] ;  /* 0x0000d800ff047b82 */ /* 0x000e620000000800 */
[----:B------:R-:W-:Y:S01]  /*0030*/  HFMA2 R13, -RZ, RZ, 0, 4.76837158203125e-07 ;  /* 0x00000008ff0d7431 */ /* 0x000fe200000001ff */
[----:B------:R-:W2:Y:S06]  /*0040*/  S2R R9, SR_TID.X ;  /* 0x0000000000097919 */ /* 0x000eac0000002100 */
[----:B------:R-:W0:Y:S08]  /*0050*/  S2UR UR5, SR_CTAID.Y ;  /* 0x00000000000579c3 */ /* 0x000e300000002600 */
[----:B------:R-:W0:Y:S01]  /*0060*/  LDC R5, c[0x0][0x364] ;  /* 0x0000d900ff057b82 */ /* 0x000e220000000800 */
[----:B------:R-:W1:Y:S07]  /*0070*/  LDCU UR6, c[0x0][0x370] ;  /* 0x00006e00ff0677ac */ /* 0x000e6e0008000800 */
[----:B------:R-:W2:Y:S08]  /*0080*/  S2UR UR4, SR_CTAID.X ;  /* 0x00000000000479c3 */ /* 0x000eb00000002500 */
[----:B------:R-:W3:Y:S01]  /*0090*/  LDC.64 R2, c[0x0][0x388] ;  /* 0x0000e200ff027b82 */ /* 0x000ee20000000a00 */
[----:B0-----:R-:W-:-:S07]  /*00a0*/  IMAD R0, R5, UR5, R0 ;  /* 0x0000000505007c24 */ /* 0x001fce000f8e0200 */
[----:B------:R-:W0:Y:S01]  /*00b0*/  LDC.64 R14, c[0x0][0x380] ;  /* 0x0000e000ff0e7b82 */ /* 0x000e220000000a00 */
[----:B-1----:R-:W-:Y:S01]  /*00c0*/  IMAD R5, R4, UR6, RZ ;  /* 0x0000000604057c24 */ /* 0x002fe2000f8e02ff */
[C---:B------:R-:W-:Y:S02]  /*00d0*/  ISETP.NE.AND P2, PT, R0.reuse, RZ, PT ;  /* 0x000000ff0000720c */ /* 0x040fe40003f45270 */
[----:B------:R-:W-:Y:S01]  /*00e0*/  ISETP.NE.AND P3, PT, R0, 0x3e7, PT ;  /* 0x000003e70000780c */ /* 0x000fe20003f65270 */
[----:B--2---:R-:W-:Y:S01]  /*00f0*/  IMAD R9, R4, UR4, R9 ;  /* 0x0000000404097c24 */ /* 0x004fe2000f8e0209 */
[----:B------:R-:W1:Y:S01]  /*0100*/  LDCU.64 UR4, c[0x0][0x358] ;  /* 0x00006b00ff0477ac */ /* 0x000e620008000a00 */
[----:B------:R-:W-:-:S03]  /*0110*/  IMAD R4, R0, R5, RZ ;  /* 0x0000000500047224 */ /* 0x000fc600078e02ff */
[C---:B------:R-:W-:Y:S02]  /*0120*/  ISETP.NE.AND P0, PT, R9.reuse, RZ, PT ;  /* 0x000000ff0900720c */ /* 0x040fe40003f05270 */
[C---:B------:R-:W-:Y:S02]  /*0130*/  IADD3 R5, PT, PT, R9.reuse, R4, RZ ;  /* 0x0000000409057210 */ /* 0x040fe40007ffe0ff */
[----:B------:R-:W-:Y:S02]  /*0140*/  ISETP.NE.AND P1, PT, R9, 0x3e7, PT ;  /* 0x000003e70900780c */ /* 0x000fe40003f25270 */
[C---:B------:R-:W-:Y:S01]  /*0150*/  IADD3 R0, PT, PT, R5.reuse, 0x3e8, RZ ;  /* 0x000003e805007810 */ /* 0x040fe20007ffe0ff */
[C---:B---3--:R-:W-:Y:S01]  /*0160*/  IMAD.WIDE R6, R5.reuse, 0x4, R2 ;  /* 0x0000000405067825 */ /* 0x048fe200078e0202 */
[C---:B------:R-:W-:Y:S02]  /*0170*/  @P2 IADD3 R9, PT, PT, R5.reuse, -0x3e8, RZ ;  /* 0xfffffc1805092810 */ /* 0x040fe40007ffe0ff */
[----:B------:R-:W-:-:S02]  /*0180*/  SEL R11, R5, R0, !P3 ;  /* 0x00000000050b7207 */ /* 0x000fc40005800000 */
[----:B------:R-:W-:Y:S01]  /*0190*/  SEL R13, R13, 0x4, !P1 ;  /* 0x000000040d0d7807 */ /* 0x000fe20004800000 */
[--C-:B------:R-:W-:Y:S01]  /*01a0*/  IMAD.WIDE R8, R9, 0x4, R2.reuse ;  /* 0x0000000409087825 */ /* 0x100fe200078e0202 */
[----:B------:R-:W-:Y:S02]  /*01b0*/  @P0 IADD3 R4, PT, PT, R5, -0x1, RZ ;  /* 0xffffffff05040810 */ /* 0x000fe40007ffe0ff */
[----:B------:R-:W-:Y:S01]  /*01c0*/  IADD3 R12, P0, PT, R6, R13, RZ ;  /* 0x0000000d060c7210 */ /* 0x000fe20007f1e0ff */
[--C-:B------:R-:W-:Y:S01]  /*01d0*/  IMAD.WIDE R10, R11, 0x4, R2.reuse ;  /* 0x000000040b0a7825 */ /* 0x100fe200078e0202 */
[----:B-1----:R-:W2:Y:S03]  /*01e0*/  LDG.E R6, desc[UR4][R6.64] ;  /* 0x0000000406067981 */ /* 0x002ea6000c1e1900 */
[----:B------:R-:W-:Y:S01]  /*01f0*/  IMAD.WIDE R2, R4, 0x4, R2 ;  /* 0x0000000404027825 */ /* 0x000fe200078e0202 */
[----:B------:R-:W3:Y:S01]  /*0200*/  LDG.E R8, desc[UR4][R8.64] ;  /* 0x0000000408087981 */ /* 0x000ee2000c1e1900 */
[----:B------:R-:W-:-:S03]  /*0210*/  IADD3.X R13, PT, PT, RZ, R7, RZ, P0, !PT ;  /* 0x00000007ff0d7210 */ /* 0x000fc600007fe4ff */
[----:B------:R-:W3:Y:S04]  /*0220*/  LDG.E R11, desc[UR4][R10.64] ;  /* 0x000000040a0b7981 */ /* 0x000ee8000c1e1900 */
[----:B------:R-:W4:Y:S04]  /*0230*/  LDG.E R3, desc[UR4][R2.64] ;  /* 0x0000000402037981 */ /* 0x000f28000c1e1900 */
[----:B------:R-:W5:Y:S01]  /*0240*/  LDG.E R13, desc[UR4][R12.64] ;  /* 0x000000040c0d7981 */ /* 0x000f62000c1e1900 */
[----:B0-----:R-:W-:-:S04]  /*0250*/  IMAD.WIDE R4, R5, 0x4, R14 ;  /* 0x0000000405047825 */ /* 0x001fc800078e020e */
[----:B---3--:R-:W-:-:S04]  /*0260*/  FADD R0, R8, R11 ;  /* 0x0000000b08007221 */ /* 0x008fc80000000000 */
[----:B----4-:R-:W-:-:S04]  /*0270*/  FADD R0, R0, R3 ;  /* 0x0000000300007221 */ /* 0x010fc80000000000 */
[----:B-----5:R-:W-:-:S04]  /*0280*/  FADD R17, R0, R13 ;  /* 0x0000000d00117221 */ /* 0x020fc80000000000 */
[----:B--2---:R-:W-:-:S04]  /*0290*/  FFMA R17, R6, -4, R17 ;  /* 0xc080000006117823 */ /* 0x004fc80000000011 */
[----:B------:R-:W-:-:S05]  /*02a0*/  FFMA R17, R17, 5, R6 ;  /* 0x40a0000011117823 */ /* 0x000fca0000000006 */
[----:B------:R-:W-:Y:S01]  /*02b0*/  STG.E desc[UR4][R4.64], R17 ;  /* 0x0000001104007986 */ /* 0x000fe2000c101904 */
[----:B------:R-:W-:Y:S05]  /*02c0*/  EXIT ;  /* 0x000000000000794d */ /* 0x000fea0003800000 */
.L_x_0:
[----:B------:R-:W-:-:S00]  /*02d0*/  BRA `(.L_x_0) ;  /* 0xfffffffc00fc7947 */ /* 0x000fc0000383ffff */
[----:B------:R-:W-:-:S00]  /*02e0*/  NOP ;  /* 0x0000000000007918 */ /* 0x000fc00000000000 */
        /* <DEDUP_REMOVED lines=9> */
.L_x_3:


//--------------------- .text._Z17copy_const_kernelPfPKf --------------------------
	.section	.text._Z17copy_const_kernelPfPKf,"ax",@progbits
	.align	128
        .global         _Z17copy_const_kernelPfPKf
        .type           _Z17copy_const_kernelPfPKf,@function
        .size           _Z17copy_const_kernelPfPKf,(.L_x_4 - _Z17copy_const_kernelPfPKf)
        .other          _Z17copy_const_kernelPfPKf,@"STO_CUDA_ENTRY STV_DEFAULT"
_Z17copy_const_kernelPfPKf:
.text._Z17copy_const_kernelPfPKf:
[----:B------:R-:W-:Y:S01]  /*0000*/  LDC R1, c[0x0][0x37c] ;  /* 0x0000df00ff017b82 */ /* 0x000fe20000000800 */
[----:B------:R-:W0:Y:S01]  /*0010*/  S2R R0, SR_TID.Y ;  /* 0x0000000000007919 */ /* 0x000e220000002200 */
[----:B------:R-:W1:Y:S06]  /*0020*/  LDCU UR7, c[0x0][0x360] ;  /* 0x00006c00ff0777ac */ /* 0x000e6c0008000800 */
[----:B------:R-:W0:Y:S01]  /*0030*/  S2UR UR8, SR_CTAID.Y ;  /* 0x00000000000879c3 */ /* 0x000e220000002600 */
[----:B------:R-:W1:Y:S01]  /*0040*/  S2R R5, SR_TID.X ;  /* 0x0000000000057919 */ /* 0x000e620000002100 */
[----:B------:R-:W2:Y:S06]  /*0050*/  LDCU.64 UR4, c[0x0][0x358] ;  /* 0x00006b00ff0477ac */ /* 0x000eac0008000a00 */
[----:B------:R-:W0:Y:S08]  /*0060*/  LDC R7, c[0x0][0x364] ;  /* 0x0000d900ff077b82 */ /* 0x000e300000000800 */
[----:B------:R-:W3:Y:S08]  /*0070*/  S2UR UR6, SR_CTAID.X ;  /* 0x00000000000679c3 */ /* 0x000ef00000002500 */
[----:B------:R-:W3:Y:S08]  /*0080*/  LDC R9, c[0x0][0x370] ;  /* 0x0000dc00ff097b82 */ /* 0x000ef00000000800 */
[----:B------:R-:W4:Y:S01]  /*0090*/  LDC.64 R2, c[0x0][0x388] ;  /* 0x0000e200ff027b82 */ /* 0x000f220000000a00 */
[----:B0-----:R-:W-:-:S04]  /*00a0*/  IMAD R0, R7, UR8, R0 ;  /* 0x0000000807007c24 */ /* 0x001fc8000f8e0200 */
[----:B---3--:R-:W-:-:S04]  /*00b0*/  IMAD R0, R0, R9, UR6 ;  /* 0x0000000600007e24 */ /* 0x008fc8000f8e0209 */
[----:B-1----:R-:W-:-:S04]  /*00c0*/  IMAD R5, R0, UR7, R5 ;  /* 0x0000000700057c24 */ /* 0x002fc8000f8e0205 */
[----:B----4-:R-:W-:-:S05]  /*00d0*/  IMAD.WIDE R2, R5, 0x4, R2 ;  /* 0x0000000405027825 */ /* 0x010fca00078e0202 */
[----:B--2---:R-:W2:Y:S02]  /*00e0*/  LDG.E R7, desc[UR4][R2.64] ;  /* 0x0000000402077981 */ /* 0x004ea4000c1e1900 */
[----:B--2---:R-:W-:-:S13]  /*00f0*/  FSETP.NEU.AND P0, PT, R7, RZ, PT ;  /* 0x000000ff0700720b */ /* 0x004fda0003f0d000 */
[----:B------:R-:W-:Y:S05]  /*0100*/  @!P0 EXIT ;  /* 0x000000000000894d */ /* 0x000fea0003800000 */
[----:B------:R-:W0:Y:S02]  /*0110*/  LDC.64 R2, c[0x0][0x380] ;  /* 0x0000e000ff027b82 */ /* 0x000e240000000a00 */
[----:B0-----:R-:W-:-:S05]  /*0120*/  IMAD.WIDE R2, R5, 0x4, R2 ;  /* 0x0000000405027825 */ /* 0x001fca00078e0202 */
[----:B------:R-:W-:Y:S01]  /*0130*/  STG.E desc[UR4][R2.64], R7 ;  /* 0x0000000702007986 */ /* 0x000fe2000c101904 */
[----:B------:R-:W-:Y:S05]  /*0140*/  EXIT ;  /* 0x000000000000794d */ /* 0x000fea0003800000 */
.L_x_1:
        /* <DEDUP_REMOVED lines=11> */
.L_x_4:


//--------------------- .text._Z16heattransfer_gpuv --------------------------
	.section	.text._Z16heattransfer_gpuv,"ax",@progbits
	.align	128
        .global         _Z16heattransfer_gpuv
        .type           _Z16heattransfer_gpuv,@function
        .size           _Z16heattransfer_gpuv,(.L_x_5 - _Z16heattransfer_gpuv)
        .other          _Z16heattransfer_gpuv,@"STO_CUDA_ENTRY STV_DEFAULT"
_Z16heattransfer_gpuv:
.text._Z16heattransfer_gpuv:
[----:B------:R-:W-:Y:S01]  /*0000*/  LDC R1, c[0x0][0x37c] ;  /* 0x0000df00ff017b82 */ /* 0x000fe20000000800 */
[----:B------:R-:W-:Y:S05]  /*0010*/  EXIT ;  /* 0x000000000000794d */ /* 0x000fea0003800000 */
.L_x_2:
        /* <DEDUP_REMOVED lines=14> */
.L_x_5:


//--------------------- .nv.shared.reserved.0     --------------------------
	.section	.nv.shared.reserved.0,"aw",@nobits
	.weak		__nv_reservedSMEM_offset_0_alias
	.size		__nv_reservedSMEM_offset_0_alias, 0, 64
	.other		__nv_reservedSMEM_offset_0_alias,@"STO_CUDA_RESERVED_SHARED STV_DEFAULT"
__nv_reservedSMEM_offset_0_alias:
	.zero		0
	.zero		64


//--------------------- .nv.constant0._Z12blend_kernelPfPKf --------------------------
	.section	.nv.constant0._Z12blend_kernelPfPKf,"a",@progbits
	.sectionflags	@""
	.align	4
.nv.constant0._Z12blend_kernelPfPKf:
	.zero		912


//--------------------- .nv.constant0._Z17copy_const_kernelPfPKf --------------------------
	.section	.nv.constant0._Z17copy_const_kernelPfPKf,"a",@progbits
	.sectionflags	@""
	.align	4
.nv.constant0._Z17copy_const_kernelPfPKf:
	.zero		912


//--------------------- .nv.constant0._Z16heattransfer_gpuv --------------------------
	.section	.nv.constant0._Z16heattransfer_gpuv,"a",@progbits
	.sectionflags	@""
	.align	4
.nv.constant0._Z16heattransfer_gpuv:
	.zero		896


//--------------------- SYMBOLS --------------------------

	.type		.nv.reservedSmem.offset0,@object
	.size		.nv.reservedSmem.offset0,0x4
